	.headerflags	@"EF_CUDA_TEXMODE_UNIFIED EF_CUDA_64BIT_ADDRESS EF_CUDA_ACCELERATORS EF_CUDA_SM90 EF_CUDA_VIRTUAL_SM(EF_CUDA_SM90)"
	.elftype	@"ET_EXEC"


//--------------------- .nv.info                  --------------------------
	.section	.nv.info,"",@"SHT_CUDA_INFO"
	.align	4


	//----- nvinfo : EIATTR_REGCOUNT
	.align		4
        /*0000*/ 	.byte	0x04, 0x2f
        /*0002*/ 	.short	(.L_1 - .L_0)
	.align		4
.L_0:
        /*0004*/ 	.word	index@(triton_poi_fused_bmm_6)
        /*0008*/ 	.word	0x0000000e


	//----- nvinfo : EIATTR_MIN_STACK_SIZE
	.align		4
.L_1:
        /*000c*/ 	.byte	0x04, 0x12
        /*000e*/ 	.short	(.L_3 - .L_2)
	.align		4
.L_2:
        /*0010*/ 	.word	index@(triton_poi_fused_bmm_6)
        /*0014*/ 	.word	0x00000000


	//----- nvinfo : EIATTR_FRAME_SIZE
	.align		4
.L_3:
        /*0018*/ 	.byte	0x04, 0x11
        /*001a*/ 	.short	(.L_5 - .L_4)
	.align		4
.L_4:
        /*001c*/ 	.word	index@(triton_poi_fused_bmm_6)
        /*0020*/ 	.word	0x00000000


	//----- nvinfo : EIATTR_MIN_STACK_SIZE
	.align		4
.L_5:
        /*0024*/ 	.byte	0x04, 0x12
        /*0026*/ 	.short	(.L_7 - .L_6)
	.align		4
.L_6:
        /*0028*/ 	.word	index@(triton_poi_fused_bmm_6)
        /*002c*/ 	.word	0x00000000
.L_7:


//--------------------- .nv.info.triton_poi_fused_bmm_6 --------------------------
	.section	.nv.info.triton_poi_fused_bmm_6,"",@"SHT_CUDA_INFO"
	.sectionflags	@""
	.align	4


	//----- nvinfo : EIATTR_CUDA_API_VERSION
	.align		4
        /*0000*/ 	.byte	0x04, 0x37
        /*0002*/ 	.short	(.L_9 - .L_8)
.L_8:
        /*0004*/ 	.word	0x0000007c


	//----- nvinfo : EIATTR_KPARAM_INFO
	.align		4
.L_9:
        /*0008*/ 	.byte	0x04, 0x17
        /*000a*/ 	.short	(.L_11 - .L_10)
.L_10:
        /*000c*/ 	.word	0x00000000
        /*0010*/ 	.short	0x0002
        /*0012*/ 	.short	0x0010
        /*0014*/ 	.byte	0x00, 0xf0, 0x11, 0x00


	//----- nvinfo : EIATTR_KPARAM_INFO
	.align		4
.L_11:
        /*0018*/ 	.byte	0x04, 0x17
        /*001a*/ 	.short	(.L_13 - .L_12)
.L_12:
        /*001c*/ 	.word	0x00000000
        /*0020*/ 	.short	0x0001
        /*0022*/ 	.short	0x0008
        /*0024*/ 	.byte	0x00, 0xf4, 0x21, 0x00


	//----- nvinfo : EIATTR_KPARAM_INFO
	.align		4
.L_13:
        /*0028*/ 	.byte	0x04, 0x17
        /*002a*/ 	.short	(.L_15 - .L_14)
.L_14:
        /*002c*/ 	.word	0x00000000
        /*0030*/ 	.short	0x0000
        /*0032*/ 	.short	0x0000
        /*0034*/ 	.byte	0x00, 0xf4, 0x21, 0x00


	//----- nvinfo : EIATTR_SPARSE_MMA_MASK
	.align		4
.L_15:
        /*0038*/ 	.byte	0x03, 0x50
        /*003a*/ 	.short	0x0000


	//----- nvinfo : EIATTR_MAXREG_COUNT
	.align		4
        /*003c*/ 	.byte	0x03, 0x1b
        /*003e*/ 	.short	0x00ff


	//----- nvinfo : EIATTR_EXIT_INSTR_OFFSETS
	.align		4
        /*0040*/ 	.byte	0x04, 0x1c
        /*0042*/ 	.short	(.L_17 - .L_16)


	//   ....[0]....
.L_16:
        /*0044*/ 	.word	0x000001b0


	//   ....[1]....
        /*0048*/ 	.word	0x000001d0


	//----- nvinfo : EIATTR_REQNTID
	.align		4
.L_17:
        /*004c*/ 	.byte	0x04, 0x10
        /*004e*/ 	.short	(.L_19 - .L_18)
.L_18:
        /*0050*/ 	.word	0x00000080
        /*0054*/ 	.word	0x00000001
        /*0058*/ 	.word	0x00000001


	//----- nvinfo : EIATTR_CBANK_PARAM_SIZE
	.align		4
.L_19:
        /*005c*/ 	.byte	0x03, 0x19
        /*005e*/ 	.short	0x0014


	//----- nvinfo : EIATTR_PARAM_CBANK
	.align		4
        /*0060*/ 	.byte	0x04, 0x0a
        /*0062*/ 	.short	(.L_21 - .L_20)
	.align		4
.L_20:
        /*0064*/ 	.word	index@(.nv.constant0.triton_poi_fused_bmm_6)
        /*0068*/ 	.short	0x0210
        /*006a*/ 	.short	0x0014


	//----- nvinfo : EIATTR_SW_WAR
	.align		4
.L_21:
        /*006c*/ 	.byte	0x04, 0x36
        /*006e*/ 	.short	(.L_23 - .L_22)
.L_22:
        /*0070*/ 	.word	0x00000008
.L_23:


//--------------------- .nv.callgraph             --------------------------
	.section	.nv.callgraph,"",@"SHT_CUDA_CALLGRAPH"
	.align	4
	.sectionentsize	8
	.align		4
        /*0000*/ 	.word	0x00000000
	.align		4
        /*0004*/ 	.word	0xffffffff
	.align		4
        /*0008*/ 	.word	0x00000000
	.align		4
        /*000c*/ 	.word	0xfffffffe
	.align		4
        /*0010*/ 	.word	0x00000000
	.align		4
        /*0014*/ 	.word	0xfffffffd
	.align		4
        /*0018*/ 	.word	0x00000000
	.align		4
        /*001c*/ 	.word	0xfffffffc


//--------------------- .text.triton_poi_fused_bmm_6 --------------------------
	.section	.text.triton_poi_fused_bmm_6,"ax",@progbits
	.align	128
        .global         triton_poi_fused_bmm_6
        .type           triton_poi_fused_bmm_6,@function
        .size           triton_poi_fused_bmm_6,(.L_x_1 - triton_poi_fused_bmm_6)
        .other          triton_poi_fused_bmm_6,@"STO_CUDA_ENTRY STV_DEFAULT"
triton_poi_fused_bmm_6:
.text.triton_poi_fused_bmm_6:
[----:B------:R-:W0:Y:S02]  /*0000*/  LDC R1, c[0x0][0x28] ;  /* 0x00000a00ff017b82 */ /* 0x000e240000000800 */
[----:B------:R-:W1:Y:S01]  /*0010*/  S2R R0, SR_TID.X ;  /* 0x0000000000007919 */ /* 0x000e620000002100 */
[----:B------:R-:W2:Y:S01]  /*0020*/  LDC.64 R4, c[0x0][0x210] ;  /* 0x00008400ff047b82 */ /* 0x000ea20000000a00 */
[----:B------:R-:W-:Y:S01]  /*0030*/  CS2R R10, SRZ ;  /* 0x00000000000a7805 */ /* 0x000fe2000001ff00 */
[----:B------:R-:W-:Y:S01]  /*0040*/  ULDC.64 UR4, c[0x0][0x208] ;  /* 0x0000820000047ab9 */ /* 0x000fe20000000a00 */
[----:B------:R-:W3:Y:S01]  /*0050*/  S2R R9, SR_CTAID.X ;  /* 0x0000000000097919 */ /* 0x000ee20000002500 */
[----:B-1----:R-:W-:-:S04]  /*0060*/  SHF.L.U32 R0, R0, 0x1, RZ ;  /* 0x0000000100007819 */ /* 0x002fc800000006ff */
[----:B------:R-:W-:-:S04]  /*0070*/  LOP3.LUT R0, R0, 0xfe, RZ, 0xc0, !PT ;  /* 0x000000fe00007812 */ /* 0x000fc800078ec0ff */
[----:B---3--:R-:W-:-:S04]  /*0080*/  LEA R9, R9, R0, 0x8 ;  /* 0x0000000009097211 */ /* 0x008fc800078e40ff */
[----:B------:R-:W-:Y:S01]  /*0090*/  IADD3 R0, R9, 0x1, RZ ;  /* 0x0000000109007810 */ /* 0x000fe20007ffe0ff */
[C---:B------:R-:W-:Y:S01]  /*00a0*/  IMAD.HI R2, R9.reuse, 0x71625345, RZ ;  /* 0x7162534509027827 */ /* 0x040fe200078e02ff */
[----:B------:R-:W-:-:S03]  /*00b0*/  ISETP.GE.AND P0, PT, R9, 0x1210, PT ;  /* 0x000012100900780c */ /* 0x000fc60003f06270 */
[----:B------:R-:W-:Y:S01]  /*00c0*/  IMAD.HI R6, R0, 0x71625345, RZ ;  /* 0x7162534500067827 */ /* 0x000fe200078e02ff */
[----:B------:R-:W-:-:S04]  /*00d0*/  SHF.R.U32.HI R3, RZ, 0x1f, R2 ;  /* 0x0000001fff037819 */ /* 0x000fc80000011602 */
[----:B------:R-:W-:Y:S02]  /*00e0*/  SHF.R.U32.HI R7, RZ, 0x1f, R6 ;  /* 0x0000001fff077819 */ /* 0x000fe40000011606 */
[----:B------:R-:W-:Y:S02]  /*00f0*/  LEA.HI.SX32 R2, R2, R3, 0x17 ;  /* 0x0000000302027211 */ /* 0x000fe400078fbaff */
[----:B------:R-:W-:-:S03]  /*0100*/  LEA.HI.SX32 R7, R6, R7, 0x17 ;  /* 0x0000000706077211 */ /* 0x000fc600078fbaff */
[C---:B------:R-:W-:Y:S02]  /*0110*/  IMAD R3, R2.reuse, -0x484, R9 ;  /* 0xfffffb7c02037824 */ /* 0x040fe400078e0209 */
[C---:B------:R-:W-:Y:S02]  /*0120*/  IMAD R0, R7.reuse, -0x484, R0 ;  /* 0xfffffb7c07007824 */ /* 0x040fe400078e0200 */
[----:B------:R-:W-:Y:S02]  /*0130*/  IMAD R3, R2, 0x4a0, R3 ;  /* 0x000004a002037824 */ /* 0x000fe400078e0203 */
[----:B------:R-:W-:Y:S02]  /*0140*/  IMAD R7, R7, 0x4a0, R0 ;  /* 0x000004a007077824 */ /* 0x000fe400078e0200 */
[----:B--2---:R-:W-:-:S04]  /*0150*/  IMAD.WIDE R2, R3, 0x4, R4 ;  /* 0x0000000403027825 */ /* 0x004fc800078e0204 */
[----:B------:R-:W-:Y:S01]  /*0160*/  IMAD.WIDE R4, R7, 0x4, R4 ;  /* 0x0000000407047825 */ /* 0x000fe200078e0204 */
[----:B------:R1:W5:Y:S01]  /*0170*/  @!P0 LDG.E R10, desc[UR4][R2.64] ;  /* 0x00000004020a8981 */ /* 0x000362000c1e1900 */
[----:B------:R-:W2:Y:S03]  /*0180*/  LDC.64 R6, c[0x0][0x218] ;  /* 0x00008600ff067b82 */ /* 0x000ea60000000a00 */
[----:B------:R1:W5:Y:S01]  /*0190*/  @!P0 LDG.E R11, desc[UR4][R4.64] ;  /* 0x00000004040b8981 */ /* 0x000362000c1e1900 */
[----:B--2---:R-:W-:Y:S01]  /*01a0*/  IMAD.WIDE R6, R9, 0x4, R6 ;  /* 0x0000000409067825 */ /* 0x004fe200078e0206 */
[----:B-1----:R-:W-:Y:S06]  /*01b0*/  @P0 EXIT ;  /* 0x000000000000094d */ /* 0x002fec0003800000 */
[----:B-----5:R-:W-:Y:S01]  /*01c0*/  STG.E.64 desc[UR4][R6.64], R10 ;  /* 0x0000000a06007986 */ /* 0x020fe2000c101b04 */
[----:B------:R-:W-:Y:S05]  /*01d0*/  EXIT ;  /* 0x000000000000794d */ /* 0x000fea0003800000 */
.L_x_0:
[----:B------:R-:W-:-:S00]  /*01e0*/  BRA `(.L_x_0) ;  /* 0xfffffffc00fc7947 */ /* 0x000fc0000383ffff */
[----:B------:R-:W-:-:S00]  /*01f0*/  NOP ;  /* 0x0000000000007918 */ /* 0x000fc00000000000 */
        /* <DEDUP_REMOVED lines=8> */
.L_x_1:


//--------------------- .nv.constant0.triton_poi_fused_bmm_6 --------------------------
	.section	.nv.constant0.triton_poi_fused_bmm_6,"a",@progbits
	.sectionflags	@""
	.align	4
.nv.constant0.triton_poi_fused_bmm_6:
	.zero		548
